//
// Generated by NVIDIA NVVM Compiler
//
// Compiler Build ID: CL-36424714
// Cuda compilation tools, release 13.0, V13.0.88
// Based on NVVM 20.0.0
//

.version 9.0
.target sm_100
.address_size 64

	// .globl	_Z10initKernelPfif
// _ZZ12reduceKernelPfS_iE5sdata has been demoted

.visible .entry _Z10initKernelPfif(
	.param .u64 .ptr .align 1 _Z10initKernelPfif_param_0,
	.param .u32 _Z10initKernelPfif_param_1,
	.param .f32 _Z10initKernelPfif_param_2
)
{
	.reg .pred 	%p<2>;
	.reg .b32 	%r<6>;
	.reg .b32 	%f<2>;
	.reg .b64 	%rd<5>;

	ld.param.u64 	%rd1, [_Z10initKernelPfif_param_0];
	ld.param.u32 	%r2, [_Z10initKernelPfif_param_1];
	ld.param.f32 	%f1, [_Z10initKernelPfif_param_2];
	mov.u32 	%r3, %ctaid.x;
	mov.u32 	%r4, %ntid.x;
	mov.u32 	%r5, %tid.x;
	mad.lo.s32 	%r1, %r3, %r4, %r5;
	setp.ge.s32 	%p1, %r1, %r2;
	@%p1 bra 	$L__BB0_2;
	cvta.to.global.u64 	%rd2, %rd1;
	mul.wide.s32 	%rd3, %r1, 4;
	add.s64 	%rd4, %rd2, %rd3;
	st.global.f32 	[%rd4], %f1;
$L__BB0_2:
	ret;

}
	// .globl	_Z12squareKernelPfi
.visible .entry _Z12squareKernelPfi(
	.param .u64 .ptr .align 1 _Z12squareKernelPfi_param_0,
	.param .u32 _Z12squareKernelPfi_param_1
)
{
	.reg .pred 	%p<2>;
	.reg .b32 	%r<6>;
	.reg .b32 	%f<3>;
	.reg .b64 	%rd<5>;

	ld.param.u64 	%rd1, [_Z12squareKernelPfi_param_0];
	ld.param.u32 	%r2, [_Z12squareKernelPfi_param_1];
	mov.u32 	%r3, %ctaid.x;
	mov.u32 	%r4, %ntid.x;
	mov.u32 	%r5, %tid.x;
	mad.lo.s32 	%r1, %r3, %r4, %r5;
	setp.ge.s32 	%p1, %r1, %r2;
	@%p1 bra 	$L__BB1_2;
	cvta.to.global.u64 	%rd2, %rd1;
	mul.wide.s32 	%rd3, %r1, 4;
	add.s64 	%rd4, %rd2, %rd3;
	ld.global.f32 	%f1, [%rd4];
	mul.f32 	%f2, %f1, %f1;
	st.global.f32 	[%rd4], %f2;
$L__BB1_2:
	ret;

}
	// .globl	_Z9addKernelPfif
.visible .entry _Z9addKernelPfif(
	.param .u64 .ptr .align 1 _Z9addKernelPfif_param_0,
	.param .u32 _Z9addKernelPfif_param_1,
	.param .f32 _Z9addKernelPfif_param_2
)
{
	.reg .pred 	%p<2>;
	.reg .b32 	%r<6>;
	.reg .b32 	%f<4>;
	.reg .b64 	%rd<5>;

	ld.param.u64 	%rd1, [_Z9addKernelPfif_param_0];
	ld.param.u32 	%r2, [_Z9addKernelPfif_param_1];
	ld.param.f32 	%f1, [_Z9addKernelPfif_param_2];
	mov.u32 	%r3, %ctaid.x;
	mov.u32 	%r4, %ntid.x;
	mov.u32 	%r5, %tid.x;
	mad.lo.s32 	%r1, %r3, %r4, %r5;
	setp.ge.s32 	%p1, %r1, %r2;
	@%p1 bra 	$L__BB2_2;
	cvta.to.global.u64 	%rd2, %rd1;
	mul.wide.s32 	%rd3, %r1, 4;
	add.s64 	%rd4, %rd2, %rd3;
	ld.global.f32 	%f2, [%rd4];
	add.f32 	%f3, %f1, %f2;
	st.global.f32 	[%rd4], %f3;
$L__BB2_2:
	ret;

}
	// .globl	_Z12reduceKernelPfS_i
.visible .entry _Z12reduceKernelPfS_i(
	.param .u64 .ptr .align 1 _Z12reduceKernelPfS_i_param_0,
	.param .u64 .ptr .align 1 _Z12reduceKernelPfS_i_param_1,
	.param .u32 _Z12reduceKernelPfS_i_param_2
)
{
	.reg .pred 	%p<6>;
	.reg .b32 	%r<14>;
	.reg .b32 	%f<9>;
	.reg .b64 	%rd<9>;
	// demoted variable
	.shared .align 4 .b8 _ZZ12reduceKernelPfS_iE5sdata[1024];
	ld.param.u64 	%rd1, [_Z12reduceKernelPfS_i_param_0];
	ld.param.u64 	%rd2, [_Z12reduceKernelPfS_i_param_1];
	ld.param.u32 	%r8, [_Z12reduceKernelPfS_i_param_2];
	mov.u32 	%r1, %tid.x;
	mov.u32 	%r2, %ctaid.x;
	mov.u32 	%r13, %ntid.x;
	mad.lo.s32 	%r4, %r2, %r13, %r1;
	setp.ge.s32 	%p1, %r4, %r8;
	mov.f32 	%f8, 0f00000000;
	@%p1 bra 	$L__BB3_2;
	cvta.to.global.u64 	%rd3, %rd1;
	mul.wide.s32 	%rd4, %r4, 4;
	add.s64 	%rd5, %rd3, %rd4;
	ld.global.f32 	%f8, [%rd5];
$L__BB3_2:
	shl.b32 	%r9, %r1, 2;
	mov.u32 	%r10, _ZZ12reduceKernelPfS_iE5sdata;
	add.s32 	%r5, %r10, %r9;
	st.shared.f32 	[%r5], %f8;
	bar.sync 	0;
	setp.lt.u32 	%p2, %r13, 2;
	@%p2 bra 	$L__BB3_6;
$L__BB3_3:
	shr.u32 	%r7, %r13, 1;
	setp.ge.u32 	%p3, %r1, %r7;
	@%p3 bra 	$L__BB3_5;
	shl.b32 	%r11, %r7, 2;
	add.s32 	%r12, %r5, %r11;
	ld.shared.f32 	%f4, [%r12];
	ld.shared.f32 	%f5, [%r5];
	add.f32 	%f6, %f4, %f5;
	st.shared.f32 	[%r5], %f6;
$L__BB3_5:
	bar.sync 	0;
	setp.gt.u32 	%p4, %r13, 3;
	mov.u32 	%r13, %r7;
	@%p4 bra 	$L__BB3_3;
$L__BB3_6:
	setp.ne.s32 	%p5, %r1, 0;
	@%p5 bra 	$L__BB3_8;
	ld.shared.f32 	%f7, [_ZZ12reduceKernelPfS_iE5sdata];
	cvta.to.global.u64 	%rd6, %rd2;
	mul.wide.u32 	%rd7, %r2, 4;
	add.s64 	%rd8, %rd6, %rd7;
	st.global.f32 	[%rd8], %f7;
$L__BB3_8:
	ret;

}


// ===== COMPILED SASS (sm_100) =====

	.target	sm_100

	.elftype	@"ET_EXEC"


//--------------------- .note.nv.tkinfo           --------------------------
	.section	.note.nv.tkinfo,"",@"SHT_NOTE"
	.sectionflags	@"SHF_NOTE_NV_TKINFO"
	.tkinfo
        /*0018*/ 	.word	0x00000002
        /*0030*/ 	.string	""
        /*0030*/ 	.string	"ptxas"
        /*0030*/ 	.string	"Cuda compilation tools, release 13.0, V13.0.88"
        /*0030*/ 	.string	"Build cuda_13.0.r13.0/compiler.36424714_0"
        /*0030*/ 	.string	"-arch sm_100 -m 64 "



//--------------------- .note.nv.cuinfo           --------------------------
	.section	.note.nv.cuinfo,"",@"SHT_NOTE"
	.sectionflags	@"SHF_NOTE_NV_CUINFO"
        /*0018*/ 	.short	0x0002
        /*001a*/ 	.short	0x0064
        /*001c*/ 	.short	0x0082
	.zero		2


//--------------------- .nv.info                  --------------------------
	.section	.nv.info,"",@"SHT_CUDA_INFO"
	.align	4


	//----- nvinfo : EIATTR_REGCOUNT
	.align		4
        /*0000*/ 	.byte	0x04, 0x2f
        /*0002*/ 	.short	(.L_1 - .L_0)
	.align		4
.L_0:
        /*0004*/ 	.word	index@(_Z10initKernelPfif)
        /*0008*/ 	.word	0x0000000a


	//----- nvinfo : EIATTR_FRAME_SIZE
	.align		4
.L_1:
        /*000c*/ 	.byte	0x04, 0x11
        /*000e*/ 	.short	(.L_3 - .L_2)
	.align		4
.L_2:
        /*0010*/ 	.word	index@(_Z10initKernelPfif)
        /*0014*/ 	.word	0x00000000


	//----- nvinfo : EIATTR_REGCOUNT
	.align		4
.L_3:
        /*0018*/ 	.byte	0x04, 0x2f
        /*001a*/ 	.short	(.L_5 - .L_4)
	.align		4
.L_4:
        /*001c*/ 	.word	index@(_Z12squareKernelPfi)
        /*0020*/ 	.word	0x00000008


	//----- nvinfo : EIATTR_FRAME_SIZE
	.align		4
.L_5:
        /*0024*/ 	.byte	0x04, 0x11
        /*0026*/ 	.short	(.L_7 - .L_6)
	.align		4
.L_6:
        /*0028*/ 	.word	index@(_Z12squareKernelPfi)
        /*002c*/ 	.word	0x00000000


	//----- nvinfo : EIATTR_REGCOUNT
	.align		4
.L_7:
        /*0030*/ 	.byte	0x04, 0x2f
        /*0032*/ 	.short	(.L_9 - .L_8)
	.align		4
.L_8:
        /*0034*/ 	.word	index@(_Z9addKernelPfif)
        /*0038*/ 	.word	0x00000008


	//----- nvinfo : EIATTR_FRAME_SIZE
	.align		4
.L_9:
        /*003c*/ 	.byte	0x04, 0x11
        /*003e*/ 	.short	(.L_11 - .L_10)
	.align		4
.L_10:
        /*0040*/ 	.word	index@(_Z9addKernelPfif)
        /*0044*/ 	.word	0x00000000


	//----- nvinfo : EIATTR_REGCOUNT
	.align		4
.L_11:
        /*0048*/ 	.byte	0x04, 0x2f
        /*004a*/ 	.short	(.L_13 - .L_12)
	.align		4
.L_12:
        /*004c*/ 	.word	index@(_Z12reduceKernelPfS_i)
        /*0050*/ 	.word	0x0000000b


	//----- nvinfo : EIATTR_FRAME_SIZE
	.align		4
.L_13:
        /*0054*/ 	.byte	0x04, 0x11
        /*0056*/ 	.short	(.L_15 - .L_14)
	.align		4
.L_14:
        /*0058*/ 	.word	index@(_Z12reduceKernelPfS_i)
        /*005c*/ 	.word	0x00000000


	//----- nvinfo : EIATTR_MIN_STACK_SIZE
	.align		4
.L_15:
        /*0060*/ 	.byte	0x04, 0x12
        /*0062*/ 	.short	(.L_17 - .L_16)
	.align		4
.L_16:
        /*0064*/ 	.word	index@(_Z12reduceKernelPfS_i)
        /*0068*/ 	.word	0x00000000


	//----- nvinfo : EIATTR_MIN_STACK_SIZE
	.align		4
.L_17:
        /*006c*/ 	.byte	0x04, 0x12
        /*006e*/ 	.short	(.L_19 - .L_18)
	.align		4
.L_18:
        /*0070*/ 	.word	index@(_Z9addKernelPfif)
        /*0074*/ 	.word	0x00000000


	//----- nvinfo : EIATTR_MIN_STACK_SIZE
	.align		4
.L_19:
        /*0078*/ 	.byte	0x04, 0x12
        /*007a*/ 	.short	(.L_21 - .L_20)
	.align		4
.L_20:
        /*007c*/ 	.word	index@(_Z12squareKernelPfi)
        /*0080*/ 	.word	0x00000000


	//----- nvinfo : EIATTR_MIN_STACK_SIZE
	.align		4
.L_21:
        /*0084*/ 	.byte	0x04, 0x12
        /*0086*/ 	.short	(.L_23 - .L_22)
	.align		4
.L_22:
        /*0088*/ 	.word	index@(_Z10initKernelPfif)
        /*008c*/ 	.word	0x00000000
.L_23:


//--------------------- .nv.compat                --------------------------
	.section	.nv.compat,"",@"SHT_CUDA_COMPAT_INFO"
	.align	4
        /*0000*/ 	.byte	0x02, 0x09, 0x00, 0x00, 0x02, 0x02, 0x01, 0x00, 0x02, 0x05, 0x05, 0x00, 0x03, 0x07, 0x01, 0x01
        /*0010*/ 	.byte	0x02, 0x03, 0x00, 0x00, 0x02, 0x06, 0x01, 0x00, 0x04, 0x0b, 0x08, 0x00, 0x09, 0x00, 0x00, 0x00
        /*0020*/ 	.byte	0x00, 0x00, 0x00, 0x00


//--------------------- .nv.info._Z12reduceKernelPfS_i --------------------------
	.section	.nv.info._Z12reduceKernelPfS_i,"",@"SHT_CUDA_INFO"
	.sectionflags	@""
	.align	4


	//----- nvinfo : EIATTR_CUDA_API_VERSION
	.align		4
        /*0000*/ 	.byte	0x04, 0x37
        /*0002*/ 	.short	(.L_25 - .L_24)
.L_24:
        /*0004*/ 	.word	0x00000082


	//----- nvinfo : EIATTR_KPARAM_INFO
	.align		4
.L_25:
        /*0008*/ 	.byte	0x04, 0x17
        /*000a*/ 	.short	(.L_27 - .L_26)
.L_26:
        /*000c*/ 	.word	0x00000000
        /*0010*/ 	.short	0x0002
        /*0012*/ 	.short	0x0010
        /*0014*/ 	.byte	0x00, 0xf0, 0x11, 0x00


	//----- nvinfo : EIATTR_KPARAM_INFO
	.align		4
.L_27:
        /*0018*/ 	.byte	0x04, 0x17
        /*001a*/ 	.short	(.L_29 - .L_28)
.L_28:
        /*001c*/ 	.word	0x00000000
        /*0020*/ 	.short	0x0001
        /*0022*/ 	.short	0x0008
        /*0024*/ 	.byte	0x00, 0xf5, 0x21, 0x00


	//----- nvinfo : EIATTR_KPARAM_INFO
	.align		4
.L_29:
        /*0028*/ 	.byte	0x04, 0x17
        /*002a*/ 	.short	(.L_31 - .L_30)
.L_30:
        /*002c*/ 	.word	0x00000000
        /*0030*/ 	.short	0x0000
        /*0032*/ 	.short	0x0000
        /*0034*/ 	.byte	0x00, 0xf5, 0x21, 0x00


	//----- nvinfo : EIATTR_SPARSE_MMA_MASK
	.align		4
.L_31:
        /*0038*/ 	.byte	0x03, 0x50
        /*003a*/ 	.short	0x0000


	//----- nvinfo : EIATTR_MAXREG_COUNT
	.align		4
        /*003c*/ 	.byte	0x03, 0x1b
        /*003e*/ 	.short	0x00ff


	//----- nvinfo : EIATTR_NUM_BARRIERS
	.align		4
        /*0040*/ 	.byte	0x02, 0x4c
        /*0042*/ 	.byte	0x01
	.zero		1


	//----- nvinfo : EIATTR_MERCURY_ISA_VERSION
	.align		4
        /*0044*/ 	.byte	0x03, 0x5f
        /*0046*/ 	.short	0x0101


	//----- nvinfo : EIATTR_VRC_CTA_INIT_COUNT
	.align		4
        /*0048*/ 	.byte	0x02, 0x4a
	.zero		1
	.zero		1


	//----- nvinfo : EIATTR_EXIT_INSTR_OFFSETS
	.align		4
        /*004c*/ 	.byte	0x04, 0x1c
        /*004e*/ 	.short	(.L_33 - .L_32)


	//   ....[0]....
.L_32:
        /*0050*/ 	.word	0x00000210


	//   ....[1]....
        /*0054*/ 	.word	0x00000290


	//----- nvinfo : EIATTR_CBANK_PARAM_SIZE
	.align		4
.L_33:
        /*0058*/ 	.byte	0x03, 0x19
        /*005a*/ 	.short	0x0014


	//----- nvinfo : EIATTR_PARAM_CBANK
	.align		4
        /*005c*/ 	.byte	0x04, 0x0a
        /*005e*/ 	.short	(.L_35 - .L_34)
	.align		4
.L_34:
        /*0060*/ 	.word	index@(.nv.constant0._Z12reduceKernelPfS_i)
        /*0064*/ 	.short	0x0380
        /*0066*/ 	.short	0x0014


	//----- nvinfo : EIATTR_SW_WAR
	.align		4
.L_35:
        /*0068*/ 	.byte	0x04, 0x36
        /*006a*/ 	.short	(.L_37 - .L_36)
.L_36:
        /*006c*/ 	.word	0x00000008
.L_37:


//--------------------- .nv.info._Z9addKernelPfif --------------------------
	.section	.nv.info._Z9addKernelPfif,"",@"SHT_CUDA_INFO"
	.sectionflags	@""
	.align	4


	//----- nvinfo : EIATTR_CUDA_API_VERSION
	.align		4
        /*0000*/ 	.byte	0x04, 0x37
        /*0002*/ 	.short	(.L_39 - .L_38)
.L_38:
        /*0004*/ 	.word	0x00000082


	//----- nvinfo : EIATTR_KPARAM_INFO
	.align		4
.L_39:
        /*0008*/ 	.byte	0x04, 0x17
        /*000a*/ 	.short	(.L_41 - .L_40)
.L_40:
        /*000c*/ 	.word	0x00000000
        /*0010*/ 	.short	0x0002
        /*0012*/ 	.short	0x000c
        /*0014*/ 	.byte	0x00, 0xf0, 0x11, 0x00


	//----- nvinfo : EIATTR_KPARAM_INFO
	.align		4
.L_41:
        /*0018*/ 	.byte	0x04, 0x17
        /*001a*/ 	.short	(.L_43 - .L_42)
.L_42:
        /*001c*/ 	.word	0x00000000
        /*0020*/ 	.short	0x0001
        /*0022*/ 	.short	0x0008
        /*0024*/ 	.byte	0x00, 0xf0, 0x11, 0x00


	//----- nvinfo : EIATTR_KPARAM_INFO
	.align		4
.L_43:
        /*0028*/ 	.byte	0x04, 0x17
        /*002a*/ 	.short	(.L_45 - .L_44)
.L_44:
        /*002c*/ 	.word	0x00000000
        /*0030*/ 	.short	0x0000
        /*0032*/ 	.short	0x0000
        /*0034*/ 	.byte	0x00, 0xf5, 0x21, 0x00


	//----- nvinfo : EIATTR_SPARSE_MMA_MASK
	.align		4
.L_45:
        /*0038*/ 	.byte	0x03, 0x50
        /*003a*/ 	.short	0x0000


	//----- nvinfo : EIATTR_MAXREG_COUNT
	.align		4
        /*003c*/ 	.byte	0x03, 0x1b
        /*003e*/ 	.short	0x00ff


	//----- nvinfo : EIATTR_MERCURY_ISA_VERSION
	.align		4
        /*0040*/ 	.byte	0x03, 0x5f
        /*0042*/ 	.short	0x0101


	//----- nvinfo : EIATTR_VRC_CTA_INIT_COUNT
	.align		4
        /*0044*/ 	.byte	0x02, 0x4a
	.zero		1
	.zero		1


	//----- nvinfo : EIATTR_EXIT_INSTR_OFFSETS
	.align		4
        /*0048*/ 	.byte	0x04, 0x1c
        /*004a*/ 	.short	(.L_47 - .L_46)


	//   ....[0]....
.L_46:
        /*004c*/ 	.word	0x00000070


	//   ....[1]....
        /*0050*/ 	.word	0x000000f0


	//----- nvinfo : EIATTR_CBANK_PARAM_SIZE
	.align		4
.L_47:
        /*0054*/ 	.byte	0x03, 0x19
        /*0056*/ 	.short	0x0010


	//----- nvinfo : EIATTR_PARAM_CBANK
	.align		4
        /*0058*/ 	.byte	0x04, 0x0a
        /*005a*/ 	.short	(.L_49 - .L_48)
	.align		4
.L_48:
        /*005c*/ 	.word	index@(.nv.constant0._Z9addKernelPfif)
        /*0060*/ 	.short	0x0380
        /*0062*/ 	.short	0x0010


	//----- nvinfo : EIATTR_SW_WAR
	.align		4
.L_49:
        /*0064*/ 	.byte	0x04, 0x36
        /*0066*/ 	.short	(.L_51 - .L_50)
.L_50:
        /*0068*/ 	.word	0x00000008
.L_51:


//--------------------- .nv.info._Z12squareKernelPfi --------------------------
	.section	.nv.info._Z12squareKernelPfi,"",@"SHT_CUDA_INFO"
	.sectionflags	@""
	.align	4


	//----- nvinfo : EIATTR_CUDA_API_VERSION
	.align		4
        /*0000*/ 	.byte	0x04, 0x37
        /*0002*/ 	.short	(.L_53 - .L_52)
.L_52:
        /*0004*/ 	.word	0x00000082


	//----- nvinfo : EIATTR_KPARAM_INFO
	.align		4
.L_53:
        /*0008*/ 	.byte	0x04, 0x17
        /*000a*/ 	.short	(.L_55 - .L_54)
.L_54:
        /*000c*/ 	.word	0x00000000
        /*0010*/ 	.short	0x0001
        /*0012*/ 	.short	0x0008
        /*0014*/ 	.byte	0x00, 0xf0, 0x11, 0x00


	//----- nvinfo : EIATTR_KPARAM_INFO
	.align		4
.L_55:
        /*0018*/ 	.byte	0x04, 0x17
        /*001a*/ 	.short	(.L_57 - .L_56)
.L_56:
        /*001c*/ 	.word	0x00000000
        /*0020*/ 	.short	0x0000
        /*0022*/ 	.short	0x0000
        /*0024*/ 	.byte	0x00, 0xf5, 0x21, 0x00


	//----- nvinfo : EIATTR_SPARSE_MMA_MASK
	.align		4
.L_57:
        /*0028*/ 	.byte	0x03, 0x50
        /*002a*/ 	.short	0x0000


	//----- nvinfo : EIATTR_MAXREG_COUNT
	.align		4
        /*002c*/ 	.byte	0x03, 0x1b
        /*002e*/ 	.short	0x00ff


	//----- nvinfo : EIATTR_MERCURY_ISA_VERSION
	.align		4
        /*0030*/ 	.byte	0x03, 0x5f
        /*0032*/ 	.short	0x0101


	//----- nvinfo : EIATTR_VRC_CTA_INIT_COUNT
	.align		4
        /*0034*/ 	.byte	0x02, 0x4a
	.zero		1
	.zero		1


	//----- nvinfo : EIATTR_EXIT_INSTR_OFFSETS
	.align		4
        /*0038*/ 	.byte	0x04, 0x1c
        /*003a*/ 	.short	(.L_59 - .L_58)


	//   ....[0]....
.L_58:
        /*003c*/ 	.word	0x00000070


	//   ....[1]....
        /*0040*/ 	.word	0x000000e0


	//----- nvinfo : EIATTR_CBANK_PARAM_SIZE
	.align		4
.L_59:
        /*0044*/ 	.byte	0x03, 0x19
        /*0046*/ 	.short	0x000c


	//----- nvinfo : EIATTR_PARAM_CBANK
	.align		4
        /*0048*/ 	.byte	0x04, 0x0a
        /*004a*/ 	.short	(.L_61 - .L_60)
	.align		4
.L_60:
        /*004c*/ 	.word	index@(.nv.constant0._Z12squareKernelPfi)
        /*0050*/ 	.short	0x0380
        /*0052*/ 	.short	0x000c


	//----- nvinfo : EIATTR_SW_WAR
	.align		4
.L_61:
        /*0054*/ 	.byte	0x04, 0x36
        /*0056*/ 	.short	(.L_63 - .L_62)
.L_62:
        /*0058*/ 	.word	0x00000008
.L_63:


//--------------------- .nv.info._Z10initKernelPfif --------------------------
	.section	.nv.info._Z10initKernelPfif,"",@"SHT_CUDA_INFO"
	.sectionflags	@""
	.align	4


	//----- nvinfo : EIATTR_CUDA_API_VERSION
	.align		4
        /*0000*/ 	.byte	0x04, 0x37
        /*0002*/ 	.short	(.L_65 - .L_64)
.L_64:
        /*0004*/ 	.word	0x00000082


	//----- nvinfo : EIATTR_KPARAM_INFO
	.align		4
.L_65:
        /*0008*/ 	.byte	0x04, 0x17
        /*000a*/ 	.short	(.L_67 - .L_66)
.L_66:
        /*000c*/ 	.word	0x00000000
        /*0010*/ 	.short	0x0002
        /*0012*/ 	.short	0x000c
        /*0014*/ 	.byte	0x00, 0xf0, 0x11, 0x00


	//----- nvinfo : EIATTR_KPARAM_INFO
	.align		4
.L_67:
        /*0018*/ 	.byte	0x04, 0x17
        /*001a*/ 	.short	(.L_69 - .L_68)
.L_68:
        /*001c*/ 	.word	0x00000000
        /*0020*/ 	.short	0x0001
        /*0022*/ 	.short	0x0008
        /*0024*/ 	.byte	0x00, 0xf0, 0x11, 0x00


	//----- nvinfo : EIATTR_KPARAM_INFO
	.align		4
.L_69:
        /*0028*/ 	.byte	0x04, 0x17
        /*002a*/ 	.short	(.L_71 - .L_70)
.L_70:
        /*002c*/ 	.word	0x00000000
        /*0030*/ 	.short	0x0000
        /*0032*/ 	.short	0x0000
        /*0034*/ 	.byte	0x00, 0xf5, 0x21, 0x00


	//----- nvinfo : EIATTR_SPARSE_MMA_MASK
	.align		4
.L_71:
        /*0038*/ 	.byte	0x03, 0x50
        /*003a*/ 	.short	0x0000


	//----- nvinfo : EIATTR_MAXREG_COUNT
	.align		4
        /*003c*/ 	.byte	0x03, 0x1b
        /*003e*/ 	.short	0x00ff


	//----- nvinfo : EIATTR_MERCURY_ISA_VERSION
	.align		4
        /*0040*/ 	.byte	0x03, 0x5f
        /*0042*/ 	.short	0x0101


	//----- nvinfo : EIATTR_VRC_CTA_INIT_COUNT
	.align		4
        /*0044*/ 	.byte	0x02, 0x4a
	.zero		1
	.zero		1


	//----- nvinfo : EIATTR_EXIT_INSTR_OFFSETS
	.align		4
        /*0048*/ 	.byte	0x04, 0x1c
        /*004a*/ 	.short	(.L_73 - .L_72)


	//   ....[0]....
.L_72:
        /*004c*/ 	.word	0x00000070


	//   ....[1]....
        /*0050*/ 	.word	0x000000d0


	//----- nvinfo : EIATTR_CBANK_PARAM_SIZE
	.align		4
.L_73:
        /*0054*/ 	.byte	0x03, 0x19
        /*0056*/ 	.short	0x0010


	//----- nvinfo : EIATTR_PARAM_CBANK
	.align		4
        /*0058*/ 	.byte	0x04, 0x0a
        /*005a*/ 	.short	(.L_75 - .L_74)
	.align		4
.L_74:
        /*005c*/ 	.word	index@(.nv.constant0._Z10initKernelPfif)
        /*0060*/ 	.short	0x0380
        /*0062*/ 	.short	0x0010


	//----- nvinfo : EIATTR_SW_WAR
	.align		4
.L_75:
        /*0064*/ 	.byte	0x04, 0x36
        /*0066*/ 	.short	(.L_77 - .L_76)
.L_76:
        /*0068*/ 	.word	0x00000008
.L_77:


//--------------------- .nv.callgraph             --------------------------
	.section	.nv.callgraph,"",@"SHT_CUDA_CALLGRAPH"
	.align	4
	.sectionentsize	8
	.align		4
        /*0000*/ 	.word	0x00000000
	.align		4
        /*0004*/ 	.word	0xffffffff
	.align		4
        /*0008*/ 	.word	0x00000000
	.align		4
        /*000c*/ 	.word	0xfffffffe
	.align		4
        /*0010*/ 	.word	0x00000000
	.align		4
        /*0014*/ 	.word	0xfffffffd
	.align		4
        /*0018*/ 	.word	0x00000000
	.align		4
        /*001c*/ 	.word	0xfffffffc


//--------------------- .text._Z12reduceKernelPfS_i --------------------------
	.section	.text._Z12reduceKernelPfS_i,"ax",@progbits
	.align	128
        .global         _Z12reduceKernelPfS_i
        .type           _Z12reduceKernelPfS_i,@function
        .size           _Z12reduceKernelPfS_i,(.L_x_6 - _Z12reduceKernelPfS_i)
        .other          _Z12reduceKernelPfS_i,@"STO_CUDA_ENTRY STV_DEFAULT"
_Z12reduceKernelPfS_i:
.text._Z12reduceKernelPfS_i:
[----:B------:R-:W-:Y:S01]  /*0000*/  LDC R1, c[0x0][0x37c] ;  /* 0x0000df00ff017b82 */ /* 0x000fe20000000800 */
[----:B------:R-:W0:Y:S01]  /*0010*/  S2R R6, SR_TID.X ;  /* 0x0000000000067919 */ /* 0x000e220000002100 */
[----:B------:R-:W0:Y:S01]  /*0020*/  LDCU UR8, c[0x0][0x360] ;  /* 0x00006c00ff0877ac */ /* 0x000e220008000800 */
[----:B------:R-:W-:Y:S01]  /*0030*/  IMAD.MOV.U32 R4, RZ, RZ, RZ ;  /* 0x000000ffff047224 */ /* 0x000fe200078e00ff */
[----:B------:R-:W0:Y:S01]  /*0040*/  S2R R7, SR_CTAID.X ;  /* 0x0000000000077919 */ /* 0x000e220000002500 */
[----:B------:R-:W1:Y:S01]  /*0050*/  LDCU UR4, c[0x0][0x390] ;  /* 0x00007200ff0477ac */ /* 0x000e620008000800 */
[----:B------:R-:W2:Y:S01]  /*0060*/  LDCU.64 UR6, c[0x0][0x358] ;  /* 0x00006b00ff0677ac */ /* 0x000ea20008000a00 */
[----:B0-----:R-:W-:-:S05]  /*0070*/  IMAD R5, R7, UR8, R6 ;  /* 0x0000000807057c24 */ /* 0x001fca000f8e0206 */
[----:B-1----:R-:W-:-:S13]  /*0080*/  ISETP.GE.AND P0, PT, R5, UR4, PT ;  /* 0x0000000405007c0c */ /* 0x002fda000bf06270 */
[----:B------:R-:W0:Y:S02]  /*0090*/  @!P0 LDC.64 R2, c[0x0][0x380] ;  /* 0x0000e000ff028b82 */ /* 0x000e240000000a00 */
[----:B0-----:R-:W-:-:S05]  /*00a0*/  @!P0 IMAD.WIDE R2, R5, 0x4, R2 ;  /* 0x0000000405028825 */ /* 0x001fca00078e0202 */
[----:B--2---:R-:W2:Y:S01]  /*00b0*/  @!P0 LDG.E R4, desc[UR6][R2.64] ;  /* 0x0000000602048981 */ /* 0x004ea2000c1e1900 */
[----:B------:R-:W0:Y:S01]  /*00c0*/  S2UR UR5, SR_CgaCtaId ;  /* 0x00000000000579c3 */ /* 0x000e220000008800 */
[----:B------:R-:W-:Y:S01]  /*00d0*/  IMAD.U32 R0, RZ, RZ, UR8 ;  /* 0x00000008ff007e24 */ /* 0x000fe2000f8e00ff */
[----:B------:R-:W-:Y:S01]  /*00e0*/  UMOV UR4, 0x400 ;  /* 0x0000040000047882 */ /* 0x000fe20000000000 */
[----:B------:R-:W-:-:S03]  /*00f0*/  ISETP.NE.AND P0, PT, R6, RZ, PT ;  /* 0x000000ff0600720c */ /* 0x000fc60003f05270 */
[----:B------:R-:W-:Y:S01]  /*0100*/  ISETP.GE.U32.AND P1, PT, R0, 0x2, PT ;  /* 0x000000020000780c */ /* 0x000fe20003f26070 */
[----:B0-----:R-:W-:-:S06]  /*0110*/  ULEA UR4, UR5, UR4, 0x18 ;  /* 0x0000000405047291 */ /* 0x001fcc000f8ec0ff */
[----:B------:R-:W-:-:S05]  /*0120*/  LEA R5, R6, UR4, 0x2 ;  /* 0x0000000406057c11 */ /* 0x000fca000f8e10ff */
[----:B--2---:R0:W-:Y:S01]  /*0130*/  STS [R5], R4 ;  /* 0x0000000405007388 */ /* 0x0041e20000000800 */
[----:B------:R-:W-:Y:S06]  /*0140*/  BAR.SYNC.DEFER_BLOCKING 0x0 ;  /* 0x0000000000007b1d */ /* 0x000fec0000010000 */
[----:B------:R-:W-:Y:S05]  /*0150*/  @!P1 BRA `(.L_x_0) ;  /* 0x00000000002c9947 */ /* 0x000fea0003800000 */
.L_x_1:
[----:B------:R-:W-:-:S04]  /*0160*/  SHF.R.U32.HI R8, RZ, 0x1, R0 ;  /* 0x00000001ff087819 */ /* 0x000fc80000011600 */
[----:B------:R-:W-:-:S13]  /*0170*/  ISETP.GE.U32.AND P1, PT, R6, R8, PT ;  /* 0x000000080600720c */ /* 0x000fda0003f26070 */
[----:B------:R-:W-:Y:S01]  /*0180*/  @!P1 LEA R2, R8, R5, 0x2 ;  /* 0x0000000508029211 */ /* 0x000fe200078e10ff */
[----:B------:R-:W-:Y:S05]  /*0190*/  @!P1 LDS R3, [R5] ;  /* 0x0000000005039984 */ /* 0x000fea0000000800 */
[----:B------:R-:W0:Y:S02]  /*01a0*/  @!P1 LDS R2, [R2] ;  /* 0x0000000002029984 */ /* 0x000e240000000800 */
[----:B0-----:R-:W-:-:S05]  /*01b0*/  @!P1 FADD R4, R2, R3 ;  /* 0x0000000302049221 */ /* 0x001fca0000000000 */
[----:B------:R1:W-:Y:S01]  /*01c0*/  @!P1 STS [R5], R4 ;  /* 0x0000000405009388 */ /* 0x0003e20000000800 */
[----:B------:R-:W-:Y:S01]  /*01d0*/  BAR.SYNC.DEFER_BLOCKING 0x0 ;  /* 0x0000000000007b1d */ /* 0x000fe20000010000 */
[----:B------:R-:W-:Y:S01]  /*01e0*/  ISETP.GT.U32.AND P1, PT, R0, 0x3, PT ;  /* 0x000000030000780c */ /* 0x000fe20003f24070 */
[----:B------:R-:W-:-:S12]  /*01f0*/  IMAD.MOV.U32 R0, RZ, RZ, R8 ;  /* 0x000000ffff007224 */ /* 0x000fd800078e0008 */
[----:B-1----:R-:W-:Y:S05]  /*0200*/  @P1 BRA `(.L_x_1) ;  /* 0xfffffffc00d41947 */ /* 0x002fea000383ffff */
.L_x_0:
[----:B------:R-:W-:Y:S05]  /*0210*/  @P0 EXIT ;  /* 0x000000000000094d */ /* 0x000fea0003800000 */
[----:B------:R-:W1:Y:S01]  /*0220*/  S2UR UR5, SR_CgaCtaId ;  /* 0x00000000000579c3 */ /* 0x000e620000008800 */
[----:B------:R-:W-:-:S07]  /*0230*/  UMOV UR4, 0x400 ;  /* 0x0000040000047882 */ /* 0x000fce0000000000 */
[----:B------:R-:W2:Y:S01]  /*0240*/  LDC.64 R2, c[0x0][0x388] ;  /* 0x0000e200ff027b82 */ /* 0x000ea20000000a00 */
[----:B-1----:R-:W-:Y:S01]  /*0250*/  ULEA UR4, UR5, UR4, 0x18 ;  /* 0x0000000405047291 */ /* 0x002fe2000f8ec0ff */
[----:B--2---:R-:W-:-:S08]  /*0260*/  IMAD.WIDE.U32 R2, R7, 0x4, R2 ;  /* 0x0000000407027825 */ /* 0x004fd000078e0002 */
[----:B0-----:R-:W0:Y:S04]  /*0270*/  LDS R5, [UR4] ;  /* 0x00000004ff057984 */ /* 0x001e280008000800 */
[----:B0-----:R-:W-:Y:S01]  /*0280*/  STG.E desc[UR6][R2.64], R5 ;  /* 0x0000000502007986 */ /* 0x001fe2000c101906 */
[----:B------:R-:W-:Y:S05]  /*0290*/  EXIT ;  /* 0x000000000000794d */ /* 0x000fea0003800000 */
.L_x_2:
[----:B------:R-:W-:-:S00]  /*02a0*/  BRA `(.L_x_2) ;  /* 0xfffffffc00fc7947 */ /* 0x000fc0000383ffff */
[----:B------:R-:W-:-:S00]  /*02b0*/  NOP ;  /* 0x0000000000007918 */ /* 0x000fc00000000000 */
        /* <DEDUP_REMOVED lines=12> */
.L_x_6:


//--------------------- .text._Z9addKernelPfif    --------------------------
	.section	.text._Z9addKernelPfif,"ax",@progbits
	.align	128
        .global         _Z9addKernelPfif
        .type           _Z9addKernelPfif,@function
        .size           _Z9addKernelPfif,(.L_x_7 - _Z9addKernelPfif)
        .other          _Z9addKernelPfif,@"STO_CUDA_ENTRY STV_DEFAULT"
_Z9addKernelPfif:
.text._Z9addKernelPfif:
[----:B------:R-:W-:Y:S01]  /*0000*/  LDC R1, c[0x0][0x37c] ;  /* 0x0000df00ff017b82 */ /* 0x000fe20000000800 */
[----:B------:R-:W0:Y:S07]  /*0010*/  S2R R0, SR_TID.X ;  /* 0x0000000000007919 */ /* 0x000e2e0000002100 */
[----:B------:R-:W0:Y:S01]  /*0020*/  S2UR UR4, SR_CTAID.X ;  /* 0x00000000000479c3 */ /* 0x000e220000002500 */
[----:B------:R-:W1:Y:S07]  /*0030*/  LDCU UR5, c[0x0][0x388] ;  /* 0x00007100ff0577ac */ /* 0x000e6e0008000800 */
[----:B------:R-:W0:Y:S02]  /*0040*/  LDC R5, c[0x0][0x360] ;  /* 0x0000d800ff057b82 */ /* 0x000e240000000800 */
[----:B0-----:R-:W-:-:S05]  /*0050*/  IMAD R5, R5, UR4, R0 ;  /* 0x0000000405057c24 */ /* 0x001fca000f8e0200 */
[----:B-1----:R-:W-:-:S13]  /*0060*/  ISETP.GE.AND P0, PT, R5, UR5, PT ;  /* 0x0000000505007c0c */ /* 0x002fda000bf06270 */
[----:B------:R-:W-:Y:S05]  /*0070*/  @P0 EXIT ;  /* 0x000000000000094d */ /* 0x000fea0003800000 */
[----:B------:R-:W0:Y:S01]  /*0080*/  LDC.64 R2, c[0x0][0x380] ;  /* 0x0000e000ff027b82 */ /* 0x000e220000000a00 */
[----:B------:R-:W1:Y:S01]  /*0090*/  LDCU.64 UR4, c[0x0][0x358] ;  /* 0x00006b00ff0477ac */ /* 0x000e620008000a00 */
[----:B------:R-:W2:Y:S01]  /*00a0*/  LDCU UR6, c[0x0][0x38c] ;  /* 0x00007180ff0677ac */ /* 0x000ea20008000800 */
[----:B0-----:R-:W-:-:S05]  /*00b0*/  IMAD.WIDE R2, R5, 0x4, R2 ;  /* 0x0000000405027825 */ /* 0x001fca00078e0202 */
[----:B-1----:R-:W2:Y:S02]  /*00c0*/  LDG.E R0, desc[UR4][R2.64] ;  /* 0x0000000402007981 */ /* 0x002ea4000c1e1900 */
[----:B--2---:R-:W-:-:S05]  /*00d0*/  FADD R5, R0, UR6 ;  /* 0x0000000600057e21 */ /* 0x004fca0008000000 */
[----:B------:R-:W-:Y:S01]  /*00e0*/  STG.E desc[UR4][R2.64], R5 ;  /* 0x0000000502007986 */ /* 0x000fe2000c101904 */
[----:B------:R-:W-:Y:S05]  /*00f0*/  EXIT ;  /* 0x000000000000794d */ /* 0x000fea0003800000 */
.L_x_3:
        /* <DEDUP_REMOVED lines=16> */
.L_x_7:


//--------------------- .text._Z12squareKernelPfi --------------------------
	.section	.text._Z12squareKernelPfi,"ax",@progbits
	.align	128
        .global         _Z12squareKernelPfi
        .type           _Z12squareKernelPfi,@function
        .size           _Z12squareKernelPfi,(.L_x_8 - _Z12squareKernelPfi)
        .other          _Z12squareKernelPfi,@"STO_CUDA_ENTRY STV_DEFAULT"
_Z12squareKernelPfi:
.text._Z12squareKernelPfi:
        /* <DEDUP_REMOVED lines=10> */
[----:B0-----:R-:W-:-:S05]  /*00a0*/  IMAD.WIDE R2, R5, 0x4, R2 ;  /* 0x0000000405027825 */ /* 0x001fca00078e0202 */
[----:B-1----:R-:W2:Y:S02]  /*00b0*/  LDG.E R0, desc[UR4][R2.64] ;  /* 0x0000000402007981 */ /* 0x002ea4000c1e1900 */
[----:B--2---:R-:W-:-:S05]  /*00c0*/  FMUL R5, R0, R0 ;  /* 0x0000000000057220 */ /* 0x004fca0000400000 */
[----:B------:R-:W-:Y:S01]  /*00d0*/  STG.E desc[UR4][R2.64], R5 ;  /* 0x0000000502007986 */ /* 0x000fe2000c101904 */
[----:B------:R-:W-:Y:S05]  /*00e0*/  EXIT ;  /* 0x000000000000794d */ /* 0x000fea0003800000 */
.L_x_4:
        /* <DEDUP_REMOVED lines=9> */
.L_x_8:


//--------------------- .text._Z10initKernelPfif  --------------------------
	.section	.text._Z10initKernelPfif,"ax",@progbits
	.align	128
        .global         _Z10initKernelPfif
        .type           _Z10initKernelPfif,@function
        .size           _Z10initKernelPfif,(.L_x_9 - _Z10initKernelPfif)
        .other          _Z10initKernelPfif,@"STO_CUDA_ENTRY STV_DEFAULT"
_Z10initKernelPfif:
.text._Z10initKernelPfif:
        /* <DEDUP_REMOVED lines=9> */
[----:B------:R-:W1:Y:S07]  /*0090*/  LDCU.64 UR4, c[0x0][0x358] ;  /* 0x00006b00ff0477ac */ /* 0x000e6e0008000a00 */
[----:B------:R-:W1:Y:S01]  /*00a0*/  LDC R7, c[0x0][0x38c] ;  /* 0x0000e300ff077b82 */ /* 0x000e620000000800 */
[----:B0-----:R-:W-:-:S05]  /*00b0*/  IMAD.WIDE R2, R5, 0x4, R2 ;  /* 0x0000000405027825 */ /* 0x001fca00078e0202 */
[----:B-1----:R-:W-:Y:S01]  /*00c0*/  STG.E desc[UR4][R2.64], R7 ;  /* 0x0000000702007986 */ /* 0x002fe2000c101904 */
[----:B------:R-:W-:Y:S05]  /*00d0*/  EXIT ;  /* 0x000000000000794d */ /* 0x000fea0003800000 */
.L_x_5:
        /* <DEDUP_REMOVED lines=10> */
.L_x_9:


//--------------------- .nv.shared._Z12reduceKernelPfS_i --------------------------
	.section	.nv.shared._Z12reduceKernelPfS_i,"aw",@nobits
	.sectionflags	@""
	.align	4
.nv.shared._Z12reduceKernelPfS_i:
	.zero		2048


//--------------------- .nv.shared.reserved.0     --------------------------
	.section	.nv.shared.reserved.0,"aw",@nobits
	.weak		__nv_reservedSMEM_offset_0_alias
	.size		__nv_reservedSMEM_offset_0_alias, 0, 64
	.other		__nv_reservedSMEM_offset_0_alias,@"STO_CUDA_RESERVED_SHARED STV_DEFAULT"
__nv_reservedSMEM_offset_0_alias:
	.zero		0
	.zero		64


//--------------------- .nv.constant0._Z12reduceKernelPfS_i --------------------------
	.section	.nv.constant0._Z12reduceKernelPfS_i,"a",@progbits
	.sectionflags	@""
	.align	4
.nv.constant0._Z12reduceKernelPfS_i:
	.zero		916


//--------------------- .nv.constant0._Z9addKernelPfif --------------------------
	.section	.nv.constant0._Z9addKernelPfif,"a",@progbits
	.sectionflags	@""
	.align	4
.nv.constant0._Z9addKernelPfif:
	.zero		912


//--------------------- .nv.constant0._Z12squareKernelPfi --------------------------
	.section	.nv.constant0._Z12squareKernelPfi,"a",@progbits
	.sectionflags	@""
	.align	4
.nv.constant0._Z12squareKernelPfi:
	.zero		908


//--------------------- .nv.constant0._Z10initKernelPfif --------------------------
	.section	.nv.constant0._Z10initKernelPfif,"a",@progbits
	.sectionflags	@""
	.align	4
.nv.constant0._Z10initKernelPfif:
	.zero		912


//--------------------- SYMBOLS --------------------------

	.type		.nv.reservedSmem.offset0,@object
	.size		.nv.reservedSmem.offset0,0x4
	.type		.nv.reservedSmem.cap,@object
	.size		.nv.reservedSmem.cap,0x4
